//
// Generated by NVIDIA NVVM Compiler
//
// Compiler Build ID: CL-36424714
// Cuda compilation tools, release 13.0, V13.0.88
// Based on NVVM 20.0.0
//

.version 9.0
.target sm_100
.address_size 64

	// .globl	_Z18caculateWithMatrixPKciS0_iPi
.global .align 4 .b8 matrix_caculate[2704];
// _ZZ18caculateWithMatrixPKciS0_iPiE1r has been demoted
// _ZZ8caculatePKciS0_iPiE1r has been demoted

.visible .entry _Z18caculateWithMatrixPKciS0_iPi(
	.param .u64 .ptr .align 1 _Z18caculateWithMatrixPKciS0_iPi_param_0,
	.param .u32 _Z18caculateWithMatrixPKciS0_iPi_param_1,
	.param .u64 .ptr .align 1 _Z18caculateWithMatrixPKciS0_iPi_param_2,
	.param .u32 _Z18caculateWithMatrixPKciS0_iPi_param_3,
	.param .u64 .ptr .align 1 _Z18caculateWithMatrixPKciS0_iPi_param_4
)
{
	.reg .pred 	%p<4>;
	.reg .b32 	%r<10>;
	.reg .b64 	%rd<16>;
	// demoted variable
	.shared .align 4 .u32 _ZZ18caculateWithMatrixPKciS0_iPiE1r;
	ld.param.u64 	%rd1, [_Z18caculateWithMatrixPKciS0_iPi_param_0];
	ld.param.u32 	%r2, [_Z18caculateWithMatrixPKciS0_iPi_param_1];
	ld.param.u64 	%rd2, [_Z18caculateWithMatrixPKciS0_iPi_param_2];
	ld.param.u32 	%r3, [_Z18caculateWithMatrixPKciS0_iPi_param_3];
	ld.param.u64 	%rd3, [_Z18caculateWithMatrixPKciS0_iPi_param_4];
	mov.u32 	%r1, %tid.x;
	setp.ne.s32 	%p1, %r1, 0;
	@%p1 bra 	$L__BB0_2;
	mov.b32 	%r4, 0;
	st.shared.u32 	[_ZZ18caculateWithMatrixPKciS0_iPiE1r], %r4;
$L__BB0_2:
	bar.sync 	0;
	min.s32 	%r5, %r2, %r3;
	setp.le.s32 	%p2, %r5, %r1;
	@%p2 bra 	$L__BB0_4;
	cvt.u64.u32 	%rd4, %r1;
	cvta.to.global.u64 	%rd5, %rd1;
	add.s64 	%rd6, %rd5, %rd4;
	ld.global.s8 	%r6, [%rd6];
	cvta.to.global.u64 	%rd7, %rd2;
	add.s64 	%rd8, %rd7, %rd4;
	ld.global.s8 	%rd9, [%rd8];
	mul.wide.s32 	%rd10, %r6, 26;
	add.s64 	%rd11, %rd10, %rd9;
	shl.b64 	%rd12, %rd11, 2;
	mov.u64 	%rd13, matrix_caculate;
	add.s64 	%rd14, %rd13, %rd12;
	ld.global.u32 	%r7, [%rd14+-7020];
	atom.shared.add.u32 	%r8, [_ZZ18caculateWithMatrixPKciS0_iPiE1r], %r7;
$L__BB0_4:
	setp.ne.s32 	%p3, %r1, 0;
	bar.sync 	0;
	@%p3 bra 	$L__BB0_6;
	ld.shared.u32 	%r9, [_ZZ18caculateWithMatrixPKciS0_iPiE1r];
	cvta.to.global.u64 	%rd15, %rd3;
	st.global.u32 	[%rd15], %r9;
$L__BB0_6:
	ret;

}
	// .globl	_Z8caculatePKciS0_iPi
.visible .entry _Z8caculatePKciS0_iPi(
	.param .u64 .ptr .align 1 _Z8caculatePKciS0_iPi_param_0,
	.param .u32 _Z8caculatePKciS0_iPi_param_1,
	.param .u64 .ptr .align 1 _Z8caculatePKciS0_iPi_param_2,
	.param .u32 _Z8caculatePKciS0_iPi_param_3,
	.param .u64 .ptr .align 1 _Z8caculatePKciS0_iPi_param_4
)
{
	.reg .pred 	%p<5>;
	.reg .b16 	%rs<3>;
	.reg .b32 	%r<9>;
	.reg .b64 	%rd<10>;
	// demoted variable
	.shared .align 4 .u32 _ZZ8caculatePKciS0_iPiE1r;
	ld.param.u64 	%rd1, [_Z8caculatePKciS0_iPi_param_0];
	ld.param.u32 	%r2, [_Z8caculatePKciS0_iPi_param_1];
	ld.param.u64 	%rd2, [_Z8caculatePKciS0_iPi_param_2];
	ld.param.u32 	%r3, [_Z8caculatePKciS0_iPi_param_3];
	ld.param.u64 	%rd3, [_Z8caculatePKciS0_iPi_param_4];
	mov.u32 	%r1, %tid.x;
	setp.ne.s32 	%p1, %r1, 0;
	@%p1 bra 	$L__BB1_2;
	mov.b32 	%r4, 0;
	st.shared.u32 	[_ZZ8caculatePKciS0_iPiE1r], %r4;
$L__BB1_2:
	bar.sync 	0;
	min.s32 	%r5, %r2, %r3;
	setp.le.s32 	%p2, %r5, %r1;
	@%p2 bra 	$L__BB1_4;
	cvt.u64.u32 	%rd4, %r1;
	cvta.to.global.u64 	%rd5, %rd1;
	add.s64 	%rd6, %rd5, %rd4;
	ld.global.u8 	%rs1, [%rd6];
	cvta.to.global.u64 	%rd7, %rd2;
	add.s64 	%rd8, %rd7, %rd4;
	ld.global.u8 	%rs2, [%rd8];
	setp.eq.s16 	%p3, %rs1, %rs2;
	selp.u32 	%r6, 1, 0, %p3;
	atom.shared.add.u32 	%r7, [_ZZ8caculatePKciS0_iPiE1r], %r6;
$L__BB1_4:
	setp.ne.s32 	%p4, %r1, 0;
	bar.sync 	0;
	@%p4 bra 	$L__BB1_6;
	ld.shared.u32 	%r8, [_ZZ8caculatePKciS0_iPiE1r];
	cvta.to.global.u64 	%rd9, %rd3;
	st.global.u32 	[%rd9], %r8;
$L__BB1_6:
	ret;

}


// ===== COMPILED SASS (sm_100) =====

	.target	sm_100

	.elftype	@"ET_EXEC"


//--------------------- .note.nv.tkinfo           --------------------------
	.section	.note.nv.tkinfo,"",@"SHT_NOTE"
	.sectionflags	@"SHF_NOTE_NV_TKINFO"
	.tkinfo
        /*0018*/ 	.word	0x00000002
        /*0030*/ 	.string	""
        /*0030*/ 	.string	"ptxas"
        /*0030*/ 	.string	"Cuda compilation tools, release 13.0, V13.0.88"
        /*0030*/ 	.string	"Build cuda_13.0.r13.0/compiler.36424714_0"
        /*0030*/ 	.string	"-arch sm_100 -m 64 "



//--------------------- .note.nv.cuinfo           --------------------------
	.section	.note.nv.cuinfo,"",@"SHT_NOTE"
	.sectionflags	@"SHF_NOTE_NV_CUINFO"
        /*0018*/ 	.short	0x0002
        /*001a*/ 	.short	0x0064
        /*001c*/ 	.short	0x0082
	.zero		2


//--------------------- .nv.info                  --------------------------
	.section	.nv.info,"",@"SHT_CUDA_INFO"
	.align	4


	//----- nvinfo : EIATTR_REGCOUNT
	.align		4
        /*0000*/ 	.byte	0x04, 0x2f
        /*0002*/ 	.short	(.L_2 - .L_1)
	.align		4
.L_1:
        /*0004*/ 	.word	index@(_Z18caculateWithMatrixPKciS0_iPi)
        /*0008*/ 	.word	0x0000000c


	//----- nvinfo : EIATTR_FRAME_SIZE
	.align		4
.L_2:
        /*000c*/ 	.byte	0x04, 0x11
        /*000e*/ 	.short	(.L_4 - .L_3)
	.align		4
.L_3:
        /*0010*/ 	.word	index@(_Z18caculateWithMatrixPKciS0_iPi)
        /*0014*/ 	.word	0x00000000


	//----- nvinfo : EIATTR_REGCOUNT
	.align		4
.L_4:
        /*0018*/ 	.byte	0x04, 0x2f
        /*001a*/ 	.short	(.L_6 - .L_5)
	.align		4
.L_5:
        /*001c*/ 	.word	index@(_Z8caculatePKciS0_iPi)
        /*0020*/ 	.word	0x00000009


	//----- nvinfo : EIATTR_FRAME_SIZE
	.align		4
.L_6:
        /*0024*/ 	.byte	0x04, 0x11
        /*0026*/ 	.short	(.L_8 - .L_7)
	.align		4
.L_7:
        /*0028*/ 	.word	index@(_Z8caculatePKciS0_iPi)
        /*002c*/ 	.word	0x00000000


	//----- nvinfo : EIATTR_MIN_STACK_SIZE
	.align		4
.L_8:
        /*0030*/ 	.byte	0x04, 0x12
        /*0032*/ 	.short	(.L_10 - .L_9)
	.align		4
.L_9:
        /*0034*/ 	.word	index@(_Z8caculatePKciS0_iPi)
        /*0038*/ 	.word	0x00000000


	//----- nvinfo : EIATTR_MIN_STACK_SIZE
	.align		4
.L_10:
        /*003c*/ 	.byte	0x04, 0x12
        /*003e*/ 	.short	(.L_12 - .L_11)
	.align		4
.L_11:
        /*0040*/ 	.word	index@(_Z18caculateWithMatrixPKciS0_iPi)
        /*0044*/ 	.word	0x00000000
.L_12:


//--------------------- .nv.compat                --------------------------
	.section	.nv.compat,"",@"SHT_CUDA_COMPAT_INFO"
	.align	4
        /*0000*/ 	.byte	0x02, 0x09, 0x00, 0x00, 0x02, 0x02, 0x01, 0x00, 0x02, 0x05, 0x05, 0x00, 0x03, 0x07, 0x01, 0x01
        /*0010*/ 	.byte	0x02, 0x03, 0x00, 0x00, 0x02, 0x06, 0x01, 0x00, 0x04, 0x0b, 0x08, 0x00, 0x09, 0x00, 0x00, 0x00
        /*0020*/ 	.byte	0x00, 0x00, 0x00, 0x00


//--------------------- .nv.info._Z8caculatePKciS0_iPi --------------------------
	.section	.nv.info._Z8caculatePKciS0_iPi,"",@"SHT_CUDA_INFO"
	.sectionflags	@""
	.align	4


	//----- nvinfo : EIATTR_CUDA_API_VERSION
	.align		4
        /*0000*/ 	.byte	0x04, 0x37
        /*0002*/ 	.short	(.L_14 - .L_13)
.L_13:
        /*0004*/ 	.word	0x00000082


	//----- nvinfo : EIATTR_KPARAM_INFO
	.align		4
.L_14:
        /*0008*/ 	.byte	0x04, 0x17
        /*000a*/ 	.short	(.L_16 - .L_15)
.L_15:
        /*000c*/ 	.word	0x00000000
        /*0010*/ 	.short	0x0004
        /*0012*/ 	.short	0x0020
        /*0014*/ 	.byte	0x00, 0xf5, 0x21, 0x00


	//----- nvinfo : EIATTR_KPARAM_INFO
	.align		4
.L_16:
        /*0018*/ 	.byte	0x04, 0x17
        /*001a*/ 	.short	(.L_18 - .L_17)
.L_17:
        /*001c*/ 	.word	0x00000000
        /*0020*/ 	.short	0x0003
        /*0022*/ 	.short	0x0018
        /*0024*/ 	.byte	0x00, 0xf0, 0x11, 0x00


	//----- nvinfo : EIATTR_KPARAM_INFO
	.align		4
.L_18:
        /*0028*/ 	.byte	0x04, 0x17
        /*002a*/ 	.short	(.L_20 - .L_19)
.L_19:
        /*002c*/ 	.word	0x00000000
        /*0030*/ 	.short	0x0002
        /*0032*/ 	.short	0x0010
        /*0034*/ 	.byte	0x00, 0xf5, 0x21, 0x00


	//----- nvinfo : EIATTR_KPARAM_INFO
	.align		4
.L_20:
        /*0038*/ 	.byte	0x04, 0x17
        /*003a*/ 	.short	(.L_22 - .L_21)
.L_21:
        /*003c*/ 	.word	0x00000000
        /*0040*/ 	.short	0x0001
        /*0042*/ 	.short	0x0008
        /*0044*/ 	.byte	0x00, 0xf0, 0x11, 0x00


	//----- nvinfo : EIATTR_KPARAM_INFO
	.align		4
.L_22:
        /*0048*/ 	.byte	0x04, 0x17
        /*004a*/ 	.short	(.L_24 - .L_23)
.L_23:
        /*004c*/ 	.word	0x00000000
        /*0050*/ 	.short	0x0000
        /*0052*/ 	.short	0x0000
        /*0054*/ 	.byte	0x00, 0xf5, 0x21, 0x00


	//----- nvinfo : EIATTR_SPARSE_MMA_MASK
	.align		4
.L_24:
        /*0058*/ 	.byte	0x03, 0x50
        /*005a*/ 	.short	0x0000


	//----- nvinfo : EIATTR_MAXREG_COUNT
	.align		4
        /*005c*/ 	.byte	0x03, 0x1b
        /*005e*/ 	.short	0x00ff


	//----- nvinfo : EIATTR_NUM_BARRIERS
	.align		4
        /*0060*/ 	.byte	0x02, 0x4c
        /*0062*/ 	.byte	0x01
	.zero		1


	//----- nvinfo : EIATTR_MERCURY_ISA_VERSION
	.align		4
        /*0064*/ 	.byte	0x03, 0x5f
        /*0066*/ 	.short	0x0101


	//----- nvinfo : EIATTR_INT_WARP_WIDE_INSTR_OFFSETS
	.align		4
        /*0068*/ 	.byte	0x04, 0x31
        /*006a*/ 	.short	(.L_26 - .L_25)


	//   ....[0]....
.L_25:
        /*006c*/ 	.word	0x00000190


	//   ....[1]....
        /*0070*/ 	.word	0x00000200


	//----- nvinfo : EIATTR_VRC_CTA_INIT_COUNT
	.align		4
.L_26:
        /*0074*/ 	.byte	0x02, 0x4a
	.zero		1
	.zero		1


	//----- nvinfo : EIATTR_EXIT_INSTR_OFFSETS
	.align		4
        /*0078*/ 	.byte	0x04, 0x1c
        /*007a*/ 	.short	(.L_28 - .L_27)


	//   ....[0]....
.L_27:
        /*007c*/ 	.word	0x00000260


	//   ....[1]....
        /*0080*/ 	.word	0x000002d0


	//----- nvinfo : EIATTR_CRS_STACK_SIZE
	.align		4
.L_28:
        /*0084*/ 	.byte	0x04, 0x1e
        /*0086*/ 	.short	(.L_30 - .L_29)
.L_29:
        /*0088*/ 	.word	0x00000000


	//----- nvinfo : EIATTR_CBANK_PARAM_SIZE
	.align		4
.L_30:
        /*008c*/ 	.byte	0x03, 0x19
        /*008e*/ 	.short	0x0028


	//----- nvinfo : EIATTR_PARAM_CBANK
	.align		4
        /*0090*/ 	.byte	0x04, 0x0a
        /*0092*/ 	.short	(.L_32 - .L_31)
	.align		4
.L_31:
        /*0094*/ 	.word	index@(.nv.constant0._Z8caculatePKciS0_iPi)
        /*0098*/ 	.short	0x0380
        /*009a*/ 	.short	0x0028


	//----- nvinfo : EIATTR_SW_WAR
	.align		4
.L_32:
        /*009c*/ 	.byte	0x04, 0x36
        /*009e*/ 	.short	(.L_34 - .L_33)
.L_33:
        /*00a0*/ 	.word	0x00000008
.L_34:


//--------------------- .nv.info._Z18caculateWithMatrixPKciS0_iPi --------------------------
	.section	.nv.info._Z18caculateWithMatrixPKciS0_iPi,"",@"SHT_CUDA_INFO"
	.sectionflags	@""
	.align	4


	//----- nvinfo : EIATTR_CUDA_API_VERSION
	.align		4
        /*0000*/ 	.byte	0x04, 0x37
        /*0002*/ 	.short	(.L_36 - .L_35)
.L_35:
        /*0004*/ 	.word	0x00000082


	//----- nvinfo : EIATTR_KPARAM_INFO
	.align		4
.L_36:
        /*0008*/ 	.byte	0x04, 0x17
        /*000a*/ 	.short	(.L_38 - .L_37)
.L_37:
        /*000c*/ 	.word	0x00000000
        /*0010*/ 	.short	0x0004
        /*0012*/ 	.short	0x0020
        /*0014*/ 	.byte	0x00, 0xf5, 0x21, 0x00


	//----- nvinfo : EIATTR_KPARAM_INFO
	.align		4
.L_38:
        /*0018*/ 	.byte	0x04, 0x17
        /*001a*/ 	.short	(.L_40 - .L_39)
.L_39:
        /*001c*/ 	.word	0x00000000
        /*0020*/ 	.short	0x0003
        /*0022*/ 	.short	0x0018
        /*0024*/ 	.byte	0x00, 0xf0, 0x11, 0x00


	//----- nvinfo : EIATTR_KPARAM_INFO
	.align		4
.L_40:
        /*0028*/ 	.byte	0x04, 0x17
        /*002a*/ 	.short	(.L_42 - .L_41)
.L_41:
        /*002c*/ 	.word	0x00000000
        /*0030*/ 	.short	0x0002
        /*0032*/ 	.short	0x0010
        /*0034*/ 	.byte	0x00, 0xf5, 0x21, 0x00


	//----- nvinfo : EIATTR_KPARAM_INFO
	.align		4
.L_42:
        /*0038*/ 	.byte	0x04, 0x17
        /*003a*/ 	.short	(.L_44 - .L_43)
.L_43:
        /*003c*/ 	.word	0x00000000
        /*0040*/ 	.short	0x0001
        /*0042*/ 	.short	0x0008
        /*0044*/ 	.byte	0x00, 0xf0, 0x11, 0x00


	//----- nvinfo : EIATTR_KPARAM_INFO
	.align		4
.L_44:
        /*0048*/ 	.byte	0x04, 0x17
        /*004a*/ 	.short	(.L_46 - .L_45)
.L_45:
        /*004c*/ 	.word	0x00000000
        /*0050*/ 	.short	0x0000
        /*0052*/ 	.short	0x0000
        /*0054*/ 	.byte	0x00, 0xf5, 0x21, 0x00


	//----- nvinfo : EIATTR_SPARSE_MMA_MASK
	.align		4
.L_46:
        /*0058*/ 	.byte	0x03, 0x50
        /*005a*/ 	.short	0x0000


	//----- nvinfo : EIATTR_MAXREG_COUNT
	.align		4
        /*005c*/ 	.byte	0x03, 0x1b
        /*005e*/ 	.short	0x00ff


	//----- nvinfo : EIATTR_NUM_BARRIERS
	.align		4
        /*0060*/ 	.byte	0x02, 0x4c
        /*0062*/ 	.byte	0x01
	.zero		1


	//----- nvinfo : EIATTR_MERCURY_ISA_VERSION
	.align		4
        /*0064*/ 	.byte	0x03, 0x5f
        /*0066*/ 	.short	0x0101


	//----- nvinfo : EIATTR_INT_WARP_WIDE_INSTR_OFFSETS
	.align		4
        /*0068*/ 	.byte	0x04, 0x31
        /*006a*/ 	.short	(.L_48 - .L_47)


	//   ....[0]....
.L_47:
        /*006c*/ 	.word	0x000001f0


	//   ....[1]....
        /*0070*/ 	.word	0x00000250


	//----- nvinfo : EIATTR_VRC_CTA_INIT_COUNT
	.align		4
.L_48:
        /*0074*/ 	.byte	0x02, 0x4a
	.zero		1
	.zero		1


	//----- nvinfo : EIATTR_EXIT_INSTR_OFFSETS
	.align		4
        /*0078*/ 	.byte	0x04, 0x1c
        /*007a*/ 	.short	(.L_50 - .L_49)


	//   ....[0]....
.L_49:
        /*007c*/ 	.word	0x000002a0


	//   ....[1]....
        /*0080*/ 	.word	0x00000310


	//----- nvinfo : EIATTR_CRS_STACK_SIZE
	.align		4
.L_50:
        /*0084*/ 	.byte	0x04, 0x1e
        /*0086*/ 	.short	(.L_52 - .L_51)
.L_51:
        /*0088*/ 	.word	0x00000000


	//----- nvinfo : EIATTR_CBANK_PARAM_SIZE
	.align		4
.L_52:
        /*008c*/ 	.byte	0x03, 0x19
        /*008e*/ 	.short	0x0028


	//----- nvinfo : EIATTR_PARAM_CBANK
	.align		4
        /*0090*/ 	.byte	0x04, 0x0a
        /*0092*/ 	.short	(.L_54 - .L_53)
	.align		4
.L_53:
        /*0094*/ 	.word	index@(.nv.constant0._Z18caculateWithMatrixPKciS0_iPi)
        /*0098*/ 	.short	0x0380
        /*009a*/ 	.short	0x0028


	//----- nvinfo : EIATTR_SW_WAR
	.align		4
.L_54:
        /*009c*/ 	.byte	0x04, 0x36
        /*009e*/ 	.short	(.L_56 - .L_55)
.L_55:
        /*00a0*/ 	.word	0x00000008
.L_56:


//--------------------- .nv.callgraph             --------------------------
	.section	.nv.callgraph,"",@"SHT_CUDA_CALLGRAPH"
	.align	4
	.sectionentsize	8
	.align		4
        /*0000*/ 	.word	0x00000000
	.align		4
        /*0004*/ 	.word	0xffffffff
	.align		4
        /*0008*/ 	.word	0x00000000
	.align		4
        /*000c*/ 	.word	0xfffffffe
	.align		4
        /*0010*/ 	.word	0x00000000
	.align		4
        /*0014*/ 	.word	0xfffffffd
	.align		4
        /*0018*/ 	.word	0x00000000
	.align		4
        /*001c*/ 	.word	0xfffffffc


//--------------------- .nv.constant4             --------------------------
	.section	.nv.constant4,"a",@progbits
	.align	8
	.align		8
.nv.constant4:
        /*0000*/ 	.dword	matrix_caculate


//--------------------- .text._Z8caculatePKciS0_iPi --------------------------
	.section	.text._Z8caculatePKciS0_iPi,"ax",@progbits
	.align	128
        .global         _Z8caculatePKciS0_iPi
        .type           _Z8caculatePKciS0_iPi,@function
        .size           _Z8caculatePKciS0_iPi,(.L_x_6 - _Z8caculatePKciS0_iPi)
        .other          _Z8caculatePKciS0_iPi,@"STO_CUDA_ENTRY STV_DEFAULT"
_Z8caculatePKciS0_iPi:
.text._Z8caculatePKciS0_iPi:
[----:B------:R-:W-:Y:S01]  /*0000*/  LDC R1, c[0x0][0x37c] ;  /* 0x0000df00ff017b82 */ /* 0x000fe20000000800 */
[----:B------:R-:W0:Y:S01]  /*0010*/  S2R R4, SR_TID.X ;  /* 0x0000000000047919 */ /* 0x000e220000002100 */
[----:B------:R-:W1:Y:S01]  /*0020*/  LDCU UR4, c[0x0][0x388] ;  /* 0x00007100ff0477ac */ /* 0x000e620008000800 */
[----:B------:R-:W-:Y:S01]  /*0030*/  BSSY.RECONVERGENT B0, `(.L_x_0) ;  /* 0x0000021000007945 */ /* 0x000fe20003800200 */
[----:B------:R-:W1:Y:S01]  /*0040*/  LDCU UR5, c[0x0][0x398] ;  /* 0x00007300ff0577ac */ /* 0x000e620008000800 */
[----:B------:R-:W2:Y:S01]  /*0050*/  LDCU.64 UR6, c[0x0][0x358] ;  /* 0x00006b00ff0677ac */ /* 0x000ea20008000a00 */
[----:B-1----:R-:W-:-:S04]  /*0060*/  UISETP.LT.AND UP0, UPT, UR4, UR5, UPT ;  /* 0x000000050400728c */ /* 0x002fc8000bf01270 */
[----:B------:R-:W-:Y:S01]  /*0070*/  USEL UR4, UR4, UR5, UP0 ;  /* 0x0000000504047287 */ /* 0x000fe20008000000 */
[----:B0-----:R-:W-:-:S05]  /*0080*/  ISETP.NE.AND P0, PT, R4, RZ, PT ;  /* 0x000000ff0400720c */ /* 0x001fca0003f05270 */
[----:B------:R-:W-:-:S08]  /*0090*/  ISETP.LT.AND P1, PT, R4, UR4, PT ;  /* 0x0000000404007c0c */ /* 0x000fd0000bf21270 */
[----:B------:R-:W0:Y:S01]  /*00a0*/  @!P0 S2R R3, SR_CgaCtaId ;  /* 0x0000000000038919 */ /* 0x000e220000008800 */
[----:B------:R-:W-:-:S04]  /*00b0*/  @!P0 MOV R0, 0x400 ;  /* 0x0000040000008802 */ /* 0x000fc80000000f00 */
[----:B0-----:R-:W-:-:S05]  /*00c0*/  @!P0 LEA R0, R3, R0, 0x18 ;  /* 0x0000000003008211 */ /* 0x001fca00078ec0ff */
[----:B------:R0:W-:Y:S01]  /*00d0*/  @!P0 STS [R0], RZ ;  /* 0x000000ff00008388 */ /* 0x0001e20000000800 */
[----:B------:R-:W-:Y:S06]  /*00e0*/  BAR.SYNC.DEFER_BLOCKING 0x0 ;  /* 0x0000000000007b1d */ /* 0x000fec0000010000 */
[----:B--2---:R-:W-:Y:S05]  /*00f0*/  @!P1 BRA `(.L_x_1) ;  /* 0x0000000000509947 */ /* 0x004fea0003800000 */
[----:B------:R-:W1:Y:S01]  /*0100*/  LDCU.64 UR4, c[0x0][0x380] ;  /* 0x00007000ff0477ac */ /* 0x000e620008000a00 */
[----:B------:R-:W2:Y:S01]  /*0110*/  LDCU.64 UR8, c[0x0][0x390] ;  /* 0x00007200ff0877ac */ /* 0x000ea20008000a00 */
[C---:B-1----:R-:W-:Y:S02]  /*0120*/  IADD3 R2, P1, PT, R4.reuse, UR4, RZ ;  /* 0x0000000404027c10 */ /* 0x042fe4000ff3e0ff */
[----:B--2---:R-:W-:-:S03]  /*0130*/  IADD3 R4, P2, PT, R4, UR8, RZ ;  /* 0x0000000804047c10 */ /* 0x004fc6000ff5e0ff */
[----:B------:R-:W-:Y:S02]  /*0140*/  IMAD.X R3, RZ, RZ, UR5, P1 ;  /* 0x00000005ff037e24 */ /* 0x000fe400088e06ff */
[----:B------:R-:W-:-:S03]  /*0150*/  IMAD.X R5, RZ, RZ, UR9, P2 ;  /* 0x00000009ff057e24 */ /* 0x000fc600090e06ff */
[----:B------:R-:W2:Y:S04]  /*0160*/  LDG.E.U8 R2, desc[UR6][R2.64] ;  /* 0x0000000602027981 */ /* 0x000ea8000c1e1100 */
[----:B------:R-:W2:Y:S01]  /*0170*/  LDG.E.U8 R5, desc[UR6][R4.64] ;  /* 0x0000000604057981 */ /* 0x000ea2000c1e1100 */
[----:B------:R-:W1:Y:S01]  /*0180*/  S2UR UR5, SR_CgaCtaId ;  /* 0x00000000000579c3 */ /* 0x000e620000008800 */
[----:B------:R-:W-:Y:S01]  /*0190*/  VOTEU.ANY UR4, UPT, PT ;  /* 0x0000000000047886 */ /* 0x000fe200038e0100 */
[----:B------:R-:W3:Y:S01]  /*01a0*/  S2R R6, SR_LANEID ;  /* 0x0000000000067919 */ /* 0x000ee20000000000 */
[----:B------:R-:W-:Y:S01]  /*01b0*/  UFLO.U32 UR4, UR4 ;  /* 0x00000004000472bd */ /* 0x000fe200080e0000 */
[----:B--2---:R-:W-:-:S04]  /*01c0*/  ISETP.NE.AND P1, PT, R2, R5, PT ;  /* 0x000000050200720c */ /* 0x004fc80003f25270 */
[----:B0-----:R-:W-:Y:S02]  /*01d0*/  SEL R0, RZ, 0x1, P1 ;  /* 0x00000001ff007807 */ /* 0x001fe40000800000 */
[----:B---3--:R-:W-:Y:S01]  /*01e0*/  ISETP.EQ.U32.AND P1, PT, R6, UR4, PT ;  /* 0x0000000406007c0c */ /* 0x008fe2000bf22070 */
[----:B------:R-:W-:Y:S01]  /*01f0*/  UMOV UR4, 0x400 ;  /* 0x0000040000047882 */ /* 0x000fe20000000000 */
[----:B------:R-:W0:Y:S01]  /*0200*/  REDUX.SUM UR8, R0 ;  /* 0x00000000000873c4 */ /* 0x000e22000000c000 */
[----:B-1----:R-:W-:Y:S01]  /*0210*/  ULEA UR4, UR5, UR4, 0x18 ;  /* 0x0000000405047291 */ /* 0x002fe2000f8ec0ff */
[----:B0-----:R-:W-:-:S09]  /*0220*/  IMAD.U32 R2, RZ, RZ, UR8 ;  /* 0x00000008ff027e24 */ /* 0x001fd2000f8e00ff */
[----:B------:R1:W-:Y:S02]  /*0230*/  @P1 ATOMS.ADD RZ, [UR4], R2 ;  /* 0x00000002ffff198c */ /* 0x0003e40008000004 */
.L_x_1:
[----:B------:R-:W-:Y:S05]  /*0240*/  BSYNC.RECONVERGENT B0 ;  /* 0x0000000000007941 */ /* 0x000fea0003800200 */
.L_x_0:
[----:B------:R-:W-:Y:S06]  /*0250*/  BAR.SYNC.DEFER_BLOCKING 0x0 ;  /* 0x0000000000007b1d */ /* 0x000fec0000010000 */
[----:B------:R-:W-:Y:S05]  /*0260*/  @P0 EXIT ;  /* 0x000000000000094d */ /* 0x000fea0003800000 */
[----:B------:R-:W2:Y:S01]  /*0270*/  S2UR UR5, SR_CgaCtaId ;  /* 0x00000000000579c3 */ /* 0x000ea20000008800 */
[----:B------:R-:W-:-:S07]  /*0280*/  UMOV UR4, 0x400 ;  /* 0x0000040000047882 */ /* 0x000fce0000000000 */
[----:B-1----:R-:W1:Y:S01]  /*0290*/  LDC.64 R2, c[0x0][0x3a0] ;  /* 0x0000e800ff027b82 */ /* 0x002e620000000a00 */
[----:B--2---:R-:W-:-:S09]  /*02a0*/  ULEA UR4, UR5, UR4, 0x18 ;  /* 0x0000000405047291 */ /* 0x004fd2000f8ec0ff */
[----:B------:R-:W1:Y:S04]  /*02b0*/  LDS R5, [UR4] ;  /* 0x00000004ff057984 */ /* 0x000e680008000800 */
[----:B-1----:R-:W-:Y:S01]  /*02c0*/  STG.E desc[UR6][R2.64], R5 ;  /* 0x0000000502007986 */ /* 0x002fe2000c101906 */
[----:B------:R-:W-:Y:S05]  /*02d0*/  EXIT ;  /* 0x000000000000794d */ /* 0x000fea0003800000 */
.L_x_2:
[----:B------:R-:W-:-:S00]  /*02e0*/  BRA `(.L_x_2) ;  /* 0xfffffffc00fc7947 */ /* 0x000fc0000383ffff */
[----:B------:R-:W-:-:S00]  /*02f0*/  NOP ;  /* 0x0000000000007918 */ /* 0x000fc00000000000 */
        /* <DEDUP_REMOVED lines=8> */
.L_x_6:


//--------------------- .text._Z18caculateWithMatrixPKciS0_iPi --------------------------
	.section	.text._Z18caculateWithMatrixPKciS0_iPi,"ax",@progbits
	.align	128
        .global         _Z18caculateWithMatrixPKciS0_iPi
        .type           _Z18caculateWithMatrixPKciS0_iPi,@function
        .size           _Z18caculateWithMatrixPKciS0_iPi,(.L_x_7 - _Z18caculateWithMatrixPKciS0_iPi)
        .other          _Z18caculateWithMatrixPKciS0_iPi,@"STO_CUDA_ENTRY STV_DEFAULT"
_Z18caculateWithMatrixPKciS0_iPi:
.text._Z18caculateWithMatrixPKciS0_iPi:
        /* <DEDUP_REMOVED lines=22> */
[----:B------:R-:W2:Y:S01]  /*0160*/  LDG.E.S8 R2, desc[UR6][R6.64] ;  /* 0x0000000606027981 */ /* 0x000ea2000c1e1300 */
[----:B------:R-:W1:Y:S03]  /*0170*/  LDCU.64 UR4, c[0x4][URZ] ;  /* 0x01000000ff0477ac */ /* 0x000e660008000a00 */
[----:B------:R-:W3:Y:S01]  /*0180*/  LDG.E.S8 R5, desc[UR6][R4.64] ;  /* 0x0000000604057981 */ /* 0x000ee2000c1e1300 */
[----:B--2---:R-:W-:-:S03]  /*0190*/  SHF.R.S32.HI R3, RZ, 0x1f, R2 ;  /* 0x0000001fff037819 */ /* 0x004fc60000011402 */
[----:B---3--:R-:W-:-:S03]  /*01a0*/  IMAD.WIDE R2, R5, 0x1a, R2 ;  /* 0x0000001a05027825 */ /* 0x008fc600078e0202 */
[----:B-1----:R-:W-:-:S04]  /*01b0*/  LEA R8, P1, R2, UR4, 0x2 ;  /* 0x0000000402087c11 */ /* 0x002fc8000f8210ff */
[----:B------:R-:W-:-:S05]  /*01c0*/  LEA.HI.X R9, R2, UR5, R3, 0x2, P1 ;  /* 0x0000000502097c11 */ /* 0x000fca00088f1403 */
[----:B------:R-:W2:Y:S01]  /*01d0*/  LDG.E R8, desc[UR6][R8.64+-0x1b6c] ;  /* 0xffe4940608087981 */ /* 0x000ea2000c1e1900 */
[----:B------:R-:W1:Y:S01]  /*01e0*/  S2UR UR5, SR_CgaCtaId ;  /* 0x00000000000579c3 */ /* 0x000e620000008800 */
[----:B------:R-:W-:Y:S01]  /*01f0*/  VOTEU.ANY UR4, UPT, PT ;  /* 0x0000000000047886 */ /* 0x000fe200038e0100 */
[----:B0-----:R-:W0:Y:S01]  /*0200*/  S2R R0, SR_LANEID ;  /* 0x0000000000007919 */ /* 0x001e220000000000 */
[----:B------:R-:W-:-:S06]  /*0210*/  UFLO.U32 UR4, UR4 ;  /* 0x00000004000472bd */ /* 0x000fcc00080e0000 */
[----:B0-----:R-:W-:Y:S01]  /*0220*/  ISETP.EQ.U32.AND P1, PT, R0, UR4, PT ;  /* 0x0000000400007c0c */ /* 0x001fe2000bf22070 */
[----:B------:R-:W-:Y:S02]  /*0230*/  UMOV UR4, 0x400 ;  /* 0x0000040000047882 */ /* 0x000fe40000000000 */
[----:B-1----:R-:W-:Y:S01]  /*0240*/  ULEA UR4, UR5, UR4, 0x18 ;  /* 0x0000000405047291 */ /* 0x002fe2000f8ec0ff */
[----:B--2---:R-:W0:Y:S02]  /*0250*/  REDUX.SUM UR8, R8 ;  /* 0x00000000080873c4 */ /* 0x004e24000000c000 */
[----:B0-----:R-:W-:-:S07]  /*0260*/  IMAD.U32 R0, RZ, RZ, UR8 ;  /* 0x00000008ff007e24 */ /* 0x001fce000f8e00ff */
[----:B------:R1:W-:Y:S02]  /*0270*/  @P1 ATOMS.ADD RZ, [UR4], R0 ;  /* 0x00000000ffff198c */ /* 0x0003e40008000004 */
.L_x_4:
[----:B------:R-:W-:Y:S05]  /*0280*/  BSYNC.RECONVERGENT B0 ;  /* 0x0000000000007941 */ /* 0x000fea0003800200 */
.L_x_3:
[----:B------:R-:W-:Y:S06]  /*0290*/  BAR.SYNC.DEFER_BLOCKING 0x0 ;  /* 0x0000000000007b1d */ /* 0x000fec0000010000 */
[----:B------:R-:W-:Y:S05]  /*02a0*/  @P0 EXIT ;  /* 0x000000000000094d */ /* 0x000fea0003800000 */
[----:B------:R-:W2:Y:S01]  /*02b0*/  S2UR UR5, SR_CgaCtaId ;  /* 0x00000000000579c3 */ /* 0x000ea20000008800 */
[----:B------:R-:W-:-:S07]  /*02c0*/  UMOV UR4, 0x400 ;  /* 0x0000040000047882 */ /* 0x000fce0000000000 */
[----:B------:R-:W3:Y:S01]  /*02d0*/  LDC.64 R2, c[0x0][0x3a0] ;  /* 0x0000e800ff027b82 */ /* 0x000ee20000000a00 */
[----:B--2---:R-:W-:-:S09]  /*02e0*/  ULEA UR4, UR5, UR4, 0x18 ;  /* 0x0000000405047291 */ /* 0x004fd2000f8ec0ff */
[----:B------:R-:W3:Y:S04]  /*02f0*/  LDS R5, [UR4] ;  /* 0x00000004ff057984 */ /* 0x000ee80008000800 */
[----:B---3--:R-:W-:Y:S01]  /*0300*/  STG.E desc[UR6][R2.64], R5 ;  /* 0x0000000502007986 */ /* 0x008fe2000c101906 */
[----:B------:R-:W-:Y:S05]  /*0310*/  EXIT ;  /* 0x000000000000794d */ /* 0x000fea0003800000 */
.L_x_5:
        /* <DEDUP_REMOVED lines=14> */
.L_x_7:


//--------------------- .nv.shared._Z8caculatePKciS0_iPi --------------------------
	.section	.nv.shared._Z8caculatePKciS0_iPi,"aw",@nobits
	.sectionflags	@""
	.align	4
.nv.shared._Z8caculatePKciS0_iPi:
	.zero		1028


//--------------------- .nv.shared.reserved.0     --------------------------
	.section	.nv.shared.reserved.0,"aw",@nobits
	.weak		__nv_reservedSMEM_offset_0_alias
	.size		__nv_reservedSMEM_offset_0_alias, 0, 64
	.other		__nv_reservedSMEM_offset_0_alias,@"STO_CUDA_RESERVED_SHARED STV_DEFAULT"
__nv_reservedSMEM_offset_0_alias:
	.zero		0
	.zero		64


//--------------------- .nv.global                --------------------------
	.section	.nv.global,"aw",@nobits
	.align	4
.nv.global:
	.type		matrix_caculate,@object
	.size		matrix_caculate,(.L_0 - matrix_caculate)
matrix_caculate:
	.zero		2704
.L_0:


//--------------------- .nv.shared._Z18caculateWithMatrixPKciS0_iPi --------------------------
	.section	.nv.shared._Z18caculateWithMatrixPKciS0_iPi,"aw",@nobits
	.sectionflags	@""
	.align	4
.nv.shared._Z18caculateWithMatrixPKciS0_iPi:
	.zero		1028


//--------------------- .nv.constant0._Z8caculatePKciS0_iPi --------------------------
	.section	.nv.constant0._Z8caculatePKciS0_iPi,"a",@progbits
	.sectionflags	@""
	.align	4
.nv.constant0._Z8caculatePKciS0_iPi:
	.zero		936


//--------------------- .nv.constant0._Z18caculateWithMatrixPKciS0_iPi --------------------------
	.section	.nv.constant0._Z18caculateWithMatrixPKciS0_iPi,"a",@progbits
	.sectionflags	@""
	.align	4
.nv.constant0._Z18caculateWithMatrixPKciS0_iPi:
	.zero		936


//--------------------- SYMBOLS --------------------------

	.type		.nv.reservedSmem.offset0,@object
	.size		.nv.reservedSmem.offset0,0x4
	.type		.nv.reservedSmem.cap,@object
	.size		.nv.reservedSmem.cap,0x4
